//
// Generated by NVIDIA NVVM Compiler
//
// Compiler Build ID: CL-36424714
// Cuda compilation tools, release 13.0, V13.0.88
// Based on NVVM 20.0.0
//

.version 9.0
.target sm_100
.address_size 64

	// .globl	_Z7computefffiffff
.extern .func  (.param .b32 func_retval0) vprintf
(
	.param .b64 vprintf_param_0,
	.param .b64 vprintf_param_1
)
;
.global .align 1 .b8 $str[7] = {37, 46, 49, 55, 103, 10};
.global .align 4 .b8 __cudart_i2opi_f[24] = {65, 144, 67, 60, 153, 149, 98, 219, 192, 221, 52, 245, 209, 87, 39, 252, 41, 21, 68, 78, 110, 131, 249, 162};

.visible .entry _Z7computefffiffff(
	.param .f32 _Z7computefffiffff_param_0,
	.param .f32 _Z7computefffiffff_param_1,
	.param .f32 _Z7computefffiffff_param_2,
	.param .u32 _Z7computefffiffff_param_3,
	.param .f32 _Z7computefffiffff_param_4,
	.param .f32 _Z7computefffiffff_param_5,
	.param .f32 _Z7computefffiffff_param_6,
	.param .f32 _Z7computefffiffff_param_7
)
{
	.local .align 8 .b8 	__local_depot0[40];
	.reg .b64 	%SP;
	.reg .b64 	%SPL;
	.reg .pred 	%p<14>;
	.reg .b32 	%r<48>;
	.reg .b32 	%f<79>;
	.reg .b64 	%rd<25>;
	.reg .b64 	%fd<4>;

	mov.u64 	%SPL, __local_depot0;
	cvta.local.u64 	%SP, %SPL;
	ld.param.f32 	%f78, [_Z7computefffiffff_param_0];
	ld.param.f32 	%f14, [_Z7computefffiffff_param_1];
	ld.param.f32 	%f15, [_Z7computefffiffff_param_2];
	ld.param.u32 	%r15, [_Z7computefffiffff_param_3];
	ld.param.f32 	%f10, [_Z7computefffiffff_param_4];
	ld.param.f32 	%f11, [_Z7computefffiffff_param_5];
	ld.param.f32 	%f12, [_Z7computefffiffff_param_6];
	ld.param.f32 	%f13, [_Z7computefffiffff_param_7];
	add.u64 	%rd1, %SPL, 0;
	add.f32 	%f16, %f14, 0fFA11A583;
	mov.f32 	%f17, 0fD6CC0492;
	div.rn.f32 	%f18, %f17, %f15;
	add.f32 	%f1, %f16, %f18;
	mul.f32 	%f19, %f1, 0f3F22F983;
	cvt.rni.s32.f32 	%r47, %f19;
	cvt.rn.f32.s32 	%f20, %r47;
	fma.rn.f32 	%f21, %f20, 0fBFC90FDA, %f1;
	fma.rn.f32 	%f22, %f20, 0fB3A22168, %f21;
	fma.rn.f32 	%f77, %f20, 0fA7C234C5, %f22;
	abs.f32 	%f3, %f1;
	setp.ltu.f32 	%p1, %f3, 0f47CE4780;
	@%p1 bra 	$L__BB0_8;
	setp.neu.f32 	%p2, %f3, 0f7F800000;
	@%p2 bra 	$L__BB0_3;
	mov.f32 	%f25, 0f00000000;
	mul.rn.f32 	%f77, %f1, %f25;
	mov.b32 	%r47, 0;
	bra.uni 	$L__BB0_8;
$L__BB0_3:
	mov.b32 	%r2, %f1;
	shl.b32 	%r17, %r2, 8;
	or.b32  	%r3, %r17, -2147483648;
	mov.b64 	%rd24, 0;
	mov.b32 	%r44, 0;
	mov.u64 	%rd22, __cudart_i2opi_f;
	mov.u64 	%rd23, %rd1;
$L__BB0_4:
	.pragma "nounroll";
	ld.global.nc.u32 	%r18, [%rd22];
	mad.wide.u32 	%rd12, %r18, %r3, %rd24;
	shr.u64 	%rd24, %rd12, 32;
	st.local.u32 	[%rd23], %rd12;
	add.s32 	%r44, %r44, 1;
	add.s64 	%rd23, %rd23, 4;
	add.s64 	%rd22, %rd22, 4;
	setp.ne.s32 	%p3, %r44, 6;
	@%p3 bra 	$L__BB0_4;
	shr.u32 	%r19, %r2, 23;
	st.local.u32 	[%rd1+24], %rd24;
	and.b32  	%r6, %r19, 31;
	and.b32  	%r20, %r19, 224;
	add.s32 	%r21, %r20, -128;
	shr.u32 	%r22, %r21, 5;
	mul.wide.u32 	%rd13, %r22, 4;
	sub.s64 	%rd8, %rd1, %rd13;
	ld.local.u32 	%r45, [%rd8+24];
	ld.local.u32 	%r46, [%rd8+20];
	setp.eq.s32 	%p4, %r6, 0;
	@%p4 bra 	$L__BB0_7;
	shf.l.wrap.b32 	%r45, %r46, %r45, %r6;
	ld.local.u32 	%r23, [%rd8+16];
	shf.l.wrap.b32 	%r46, %r23, %r46, %r6;
$L__BB0_7:
	shr.u32 	%r24, %r45, 30;
	shf.l.wrap.b32 	%r25, %r46, %r45, 2;
	shl.b32 	%r26, %r46, 2;
	shr.u32 	%r27, %r25, 31;
	add.s32 	%r28, %r27, %r24;
	neg.s32 	%r29, %r28;
	setp.lt.s32 	%p5, %r2, 0;
	selp.b32 	%r47, %r29, %r28, %p5;
	xor.b32  	%r30, %r25, %r2;
	shr.s32 	%r31, %r25, 31;
	xor.b32  	%r32, %r31, %r25;
	xor.b32  	%r33, %r31, %r26;
	cvt.u64.u32 	%rd14, %r32;
	shl.b64 	%rd15, %rd14, 32;
	cvt.u64.u32 	%rd16, %r33;
	or.b64  	%rd17, %rd15, %rd16;
	cvt.rn.f64.s64 	%fd1, %rd17;
	mul.f64 	%fd2, %fd1, 0d3BF921FB54442D19;
	cvt.rn.f32.f64 	%f23, %fd2;
	neg.f32 	%f24, %f23;
	setp.lt.s32 	%p6, %r30, 0;
	selp.f32 	%f77, %f24, %f23, %p6;
$L__BB0_8:
	add.s32 	%r35, %r47, 1;
	mul.rn.f32 	%f26, %f77, %f77;
	and.b32  	%r36, %r47, 1;
	setp.eq.b32 	%p7, %r36, 1;
	selp.f32 	%f27, %f77, 0f3F800000, %p7;
	fma.rn.f32 	%f28, %f26, %f27, 0f00000000;
	fma.rn.f32 	%f29, %f26, 0f37CBAC00, 0fBAB607ED;
	selp.f32 	%f30, 0fB94D4153, %f29, %p7;
	selp.f32 	%f31, 0f3C0885E4, 0f3D2AAABB, %p7;
	fma.rn.f32 	%f32, %f30, %f26, %f31;
	selp.f32 	%f33, 0fBE2AAAA8, 0fBEFFFFFF, %p7;
	fma.rn.f32 	%f34, %f32, %f26, %f33;
	fma.rn.f32 	%f35, %f34, %f28, %f27;
	and.b32  	%r37, %r35, 2;
	setp.eq.s32 	%p8, %r37, 0;
	mov.f32 	%f36, 0f00000000;
	sub.f32 	%f37, %f36, %f35;
	selp.f32 	%f38, %f35, %f37, %p8;
	setp.neu.f32 	%p9, %f78, %f38;
	@%p9 bra 	$L__BB0_10;
	mul.f32 	%f39, %f11, 0f856D430B;
	setp.lt.f32 	%p10, %f39, 0f00800000;
	mul.f32 	%f40, %f39, 0f4B000000;
	selp.f32 	%f41, %f40, %f39, %p10;
	selp.f32 	%f42, 0fC1B80000, 0f00000000, %p10;
	mov.b32 	%r38, %f41;
	add.s32 	%r39, %r38, -1059760811;
	and.b32  	%r40, %r39, -8388608;
	sub.s32 	%r41, %r38, %r40;
	mov.b32 	%f43, %r41;
	cvt.rn.f32.s32 	%f44, %r40;
	fma.rn.f32 	%f45, %f44, 0f34000000, %f42;
	add.f32 	%f46, %f43, 0fBF800000;
	fma.rn.f32 	%f47, %f46, 0fBE055027, 0f3E1039F6;
	fma.rn.f32 	%f48, %f47, %f46, 0fBDF8CDCC;
	fma.rn.f32 	%f49, %f48, %f46, 0f3E0F2955;
	fma.rn.f32 	%f50, %f49, %f46, 0fBE2AD8B9;
	fma.rn.f32 	%f51, %f50, %f46, 0f3E4CED0B;
	fma.rn.f32 	%f52, %f51, %f46, 0fBE7FFF22;
	fma.rn.f32 	%f53, %f52, %f46, 0f3EAAAA78;
	fma.rn.f32 	%f54, %f53, %f46, 0fBF000000;
	mul.f32 	%f55, %f46, %f54;
	fma.rn.f32 	%f56, %f55, %f46, %f46;
	fma.rn.f32 	%f57, %f45, 0f3F317218, %f56;
	setp.gt.u32 	%p11, %r38, 2139095039;
	fma.rn.f32 	%f58, %f41, 0f7F800000, 0f7F800000;
	selp.f32 	%f59, %f58, %f57, %p11;
	setp.eq.f32 	%p12, %f41, 0f00000000;
	fma.rn.f32 	%f60, %f59, 0f3EDE5BD9, 0fFA137ED4;
	selp.f32 	%f61, 0fFF800000, %f60, %p12;
	add.f32 	%f62, %f10, %f61;
	mov.f32 	%f63, 0f12B78E49;
	div.rn.f32 	%f64, %f63, %f62;
	mov.f32 	%f65, 0f85682303;
	sub.f32 	%f66, %f65, %f12;
	add.f32 	%f67, %f66, %f64;
	mov.f32 	%f68, 0f40800000;
	mov.f32 	%f69, 0f00002A60;
	mul.rn.f32 	%f70, %f69, %f68;
	mov.f32 	%f71, 0f3F800000;
	mul.rn.f32 	%f72, %f70, %f71;
	mul.rn.f32 	%f73, %f72, %f71;
	mul.rn.f32 	%f74, %f73, %f71;
	add.f32 	%f75, %f74, %f67;
	setp.gt.s32 	%p13, %r15, 0;
	mul.f32 	%f76, %f13, 0f800028FF;
	selp.f32 	%f78, %f76, %f75, %p13;
$L__BB0_10:
	add.u64 	%rd18, %SP, 32;
	add.u64 	%rd19, %SPL, 32;
	cvt.f64.f32 	%fd3, %f78;
	st.local.f64 	[%rd19], %fd3;
	mov.u64 	%rd20, $str;
	cvta.global.u64 	%rd21, %rd20;
	{ // callseq 0, 0
	.param .b64 param0;
	st.param.b64 	[param0], %rd21;
	.param .b64 param1;
	st.param.b64 	[param1], %rd18;
	.param .b32 retval0;
	call.uni (retval0), 
	vprintf, 
	(
	param0, 
	param1
	);
	ld.param.b32 	%r42, [retval0];
	} // callseq 0
	ret;

}


// ===== COMPILED SASS (sm_100) =====

	.target	sm_100

	.elftype	@"ET_EXEC"


//--------------------- .note.nv.tkinfo           --------------------------
	.section	.note.nv.tkinfo,"",@"SHT_NOTE"
	.sectionflags	@"SHF_NOTE_NV_TKINFO"
	.tkinfo
        /*0018*/ 	.word	0x00000002
        /*0030*/ 	.string	""
        /*0030*/ 	.string	"ptxas"
        /*0030*/ 	.string	"Cuda compilation tools, release 13.0, V13.0.88"
        /*0030*/ 	.string	"Build cuda_13.0.r13.0/compiler.36424714_0"
        /*0030*/ 	.string	"-arch sm_100 -m 64 "



//--------------------- .note.nv.cuinfo           --------------------------
	.section	.note.nv.cuinfo,"",@"SHT_NOTE"
	.sectionflags	@"SHF_NOTE_NV_CUINFO"
        /*0018*/ 	.short	0x0002
        /*001a*/ 	.short	0x0064
        /*001c*/ 	.short	0x0082
	.zero		2


//--------------------- .nv.info                  --------------------------
	.section	.nv.info,"",@"SHT_CUDA_INFO"
	.align	4


	//----- nvinfo : EIATTR_REGCOUNT
	.align		4
        /*0000*/ 	.byte	0x04, 0x2f
        /*0002*/ 	.short	(.L_3 - .L_2)
	.align		4
.L_2:
        /*0004*/ 	.word	index@(_Z7computefffiffff)
        /*0008*/ 	.word	0x00000018


	//----- nvinfo : EIATTR_FRAME_SIZE
	.align		4
.L_3:
        /*000c*/ 	.byte	0x04, 0x11
        /*000e*/ 	.short	(.L_5 - .L_4)
	.align		4
.L_4:
        /*0010*/ 	.word	index@($__internal_0_$__cuda_sm3x_div_rn_noftz_f32_slowpath)
        /*0014*/ 	.word	0x00000028


	//----- nvinfo : EIATTR_FRAME_SIZE
	.align		4
.L_5:
        /*0018*/ 	.byte	0x04, 0x11
        /*001a*/ 	.short	(.L_7 - .L_6)
	.align		4
.L_6:
        /*001c*/ 	.word	index@(_Z7computefffiffff)
        /*0020*/ 	.word	0x00000028


	//----- nvinfo : EIATTR_MIN_STACK_SIZE
	.align		4
.L_7:
        /*0024*/ 	.byte	0x04, 0x12
        /*0026*/ 	.short	(.L_9 - .L_8)
	.align		4
.L_8:
        /*0028*/ 	.word	index@(_Z7computefffiffff)
        /*002c*/ 	.word	0x00000028
.L_9:


//--------------------- .nv.compat                --------------------------
	.section	.nv.compat,"",@"SHT_CUDA_COMPAT_INFO"
	.align	4
        /*0000*/ 	.byte	0x02, 0x09, 0x00, 0x00, 0x02, 0x02, 0x01, 0x00, 0x02, 0x05, 0x05, 0x00, 0x03, 0x07, 0x01, 0x01
        /*0010*/ 	.byte	0x02, 0x03, 0x00, 0x00, 0x02, 0x06, 0x01, 0x00, 0x04, 0x0b, 0x08, 0x00, 0x01, 0x00, 0x00, 0x00
        /*0020*/ 	.byte	0x00, 0x00, 0x00, 0x00


//--------------------- .nv.info._Z7computefffiffff --------------------------
	.section	.nv.info._Z7computefffiffff,"",@"SHT_CUDA_INFO"
	.sectionflags	@""
	.align	4


	//----- nvinfo : EIATTR_CUDA_API_VERSION
	.align		4
        /*0000*/ 	.byte	0x04, 0x37
        /*0002*/ 	.short	(.L_11 - .L_10)
.L_10:
        /*0004*/ 	.word	0x00000082


	//----- nvinfo : EIATTR_KPARAM_INFO
	.align		4
.L_11:
        /*0008*/ 	.byte	0x04, 0x17
        /*000a*/ 	.short	(.L_13 - .L_12)
.L_12:
        /*000c*/ 	.word	0x00000000
        /*0010*/ 	.short	0x0007
        /*0012*/ 	.short	0x001c
        /*0014*/ 	.byte	0x00, 0xf0, 0x11, 0x00


	//----- nvinfo : EIATTR_KPARAM_INFO
	.align		4
.L_13:
        /*0018*/ 	.byte	0x04, 0x17
        /*001a*/ 	.short	(.L_15 - .L_14)
.L_14:
        /*001c*/ 	.word	0x00000000
        /*0020*/ 	.short	0x0006
        /*0022*/ 	.short	0x0018
        /*0024*/ 	.byte	0x00, 0xf0, 0x11, 0x00


	//----- nvinfo : EIATTR_KPARAM_INFO
	.align		4
.L_15:
        /*0028*/ 	.byte	0x04, 0x17
        /*002a*/ 	.short	(.L_17 - .L_16)
.L_16:
        /*002c*/ 	.word	0x00000000
        /*0030*/ 	.short	0x0005
        /*0032*/ 	.short	0x0014
        /*0034*/ 	.byte	0x00, 0xf0, 0x11, 0x00


	//----- nvinfo : EIATTR_KPARAM_INFO
	.align		4
.L_17:
        /*0038*/ 	.byte	0x04, 0x17
        /*003a*/ 	.short	(.L_19 - .L_18)
.L_18:
        /*003c*/ 	.word	0x00000000
        /*0040*/ 	.short	0x0004
        /*0042*/ 	.short	0x0010
        /*0044*/ 	.byte	0x00, 0xf0, 0x11, 0x00


	//----- nvinfo : EIATTR_KPARAM_INFO
	.align		4
.L_19:
        /*0048*/ 	.byte	0x04, 0x17
        /*004a*/ 	.short	(.L_21 - .L_20)
.L_20:
        /*004c*/ 	.word	0x00000000
        /*0050*/ 	.short	0x0003
        /*0052*/ 	.short	0x000c
        /*0054*/ 	.byte	0x00, 0xf0, 0x11, 0x00


	//----- nvinfo : EIATTR_KPARAM_INFO
	.align		4
.L_21:
        /*0058*/ 	.byte	0x04, 0x17
        /*005a*/ 	.short	(.L_23 - .L_22)
.L_22:
        /*005c*/ 	.word	0x00000000
        /*0060*/ 	.short	0x0002
        /*0062*/ 	.short	0x0008
        /*0064*/ 	.byte	0x00, 0xf0, 0x11, 0x00


	//----- nvinfo : EIATTR_KPARAM_INFO
	.align		4
.L_23:
        /*0068*/ 	.byte	0x04, 0x17
        /*006a*/ 	.short	(.L_25 - .L_24)
.L_24:
        /*006c*/ 	.word	0x00000000
        /*0070*/ 	.short	0x0001
        /*0072*/ 	.short	0x0004
        /*0074*/ 	.byte	0x00, 0xf0, 0x11, 0x00


	//----- nvinfo : EIATTR_KPARAM_INFO
	.align		4
.L_25:
        /*0078*/ 	.byte	0x04, 0x17
        /*007a*/ 	.short	(.L_27 - .L_26)
.L_26:
        /*007c*/ 	.word	0x00000000
        /*0080*/ 	.short	0x0000
        /*0082*/ 	.short	0x0000
        /*0084*/ 	.byte	0x00, 0xf0, 0x11, 0x00


	//----- nvinfo : EIATTR_SPARSE_MMA_MASK
	.align		4
.L_27:
        /*0088*/ 	.byte	0x03, 0x50
        /*008a*/ 	.short	0x0000


	//----- nvinfo : EIATTR_MAXREG_COUNT
	.align		4
        /*008c*/ 	.byte	0x03, 0x1b
        /*008e*/ 	.short	0x00ff


	//----- nvinfo : EIATTR_EXTERNS
	.align		4
        /*0090*/ 	.byte	0x04, 0x0f
        /*0092*/ 	.short	(.L_29 - .L_28)


	//   ....[0]....
	.align		4
.L_28:
        /*0094*/ 	.word	index@(vprintf)


	//----- nvinfo : EIATTR_MERCURY_ISA_VERSION
	.align		4
.L_29:
        /*0098*/ 	.byte	0x03, 0x5f
        /*009a*/ 	.short	0x0101


	//----- nvinfo : EIATTR_VRC_CTA_INIT_COUNT
	.align		4
        /*009c*/ 	.byte	0x02, 0x4a
	.zero		1
	.zero		1


	//----- nvinfo : EIATTR_SYSCALL_OFFSETS
	.align		4
        /*00a0*/ 	.byte	0x04, 0x46
        /*00a2*/ 	.short	(.L_31 - .L_30)


	//   ....[0]....
.L_30:
        /*00a4*/ 	.word	0x00000b00


	//----- nvinfo : EIATTR_EXIT_INSTR_OFFSETS
	.align		4
.L_31:
        /*00a8*/ 	.byte	0x04, 0x1c
        /*00aa*/ 	.short	(.L_33 - .L_32)


	//   ....[0]....
.L_32:
        /*00ac*/ 	.word	0x00000b10


	//----- nvinfo : EIATTR_CRS_STACK_SIZE
	.align		4
.L_33:
        /*00b0*/ 	.byte	0x04, 0x1e
        /*00b2*/ 	.short	(.L_35 - .L_34)
.L_34:
        /*00b4*/ 	.word	0x00000000


	//----- nvinfo : EIATTR_CBANK_PARAM_SIZE
	.align		4
.L_35:
        /*00b8*/ 	.byte	0x03, 0x19
        /*00ba*/ 	.short	0x0020


	//----- nvinfo : EIATTR_PARAM_CBANK
	.align		4
        /*00bc*/ 	.byte	0x04, 0x0a
        /*00be*/ 	.short	(.L_37 - .L_36)
	.align		4
.L_36:
        /*00c0*/ 	.word	index@(.nv.constant0._Z7computefffiffff)
        /*00c4*/ 	.short	0x0380
        /*00c6*/ 	.short	0x0020


	//----- nvinfo : EIATTR_SW_WAR
	.align		4
.L_37:
        /*00c8*/ 	.byte	0x04, 0x36
        /*00ca*/ 	.short	(.L_39 - .L_38)
.L_38:
        /*00cc*/ 	.word	0x00000008
.L_39:


//--------------------- .nv.callgraph             --------------------------
	.section	.nv.callgraph,"",@"SHT_CUDA_CALLGRAPH"
	.align	4
	.sectionentsize	8
	.align		4
        /*0000*/ 	.word	0x00000000
	.align		4
        /*0004*/ 	.word	0xffffffff
	.align		4
        /*0008*/ 	.word	index@(_Z7computefffiffff)
	.align		4
        /*000c*/ 	.word	index@(vprintf)
	.align		4
        /*0010*/ 	.word	0x00000000
	.align		4
        /*0014*/ 	.word	0xfffffffe
	.align		4
        /*0018*/ 	.word	0x00000000
	.align		4
        /*001c*/ 	.word	0xfffffffd
	.align		4
        /*0020*/ 	.word	0x00000000
	.align		4
        /*0024*/ 	.word	0xfffffffc


//--------------------- .nv.constant4             --------------------------
	.section	.nv.constant4,"a",@progbits
	.align	8
	.align		8
.nv.constant4:
        /*0000*/ 	.dword	vprintf
	.align		8
        /*0008*/ 	.dword	$str
	.align		8
        /*0010*/ 	.dword	__cudart_i2opi_f


//--------------------- .text._Z7computefffiffff  --------------------------
	.section	.text._Z7computefffiffff,"ax",@progbits
	.align	128
        .global         _Z7computefffiffff
        .type           _Z7computefffiffff,@function
        .size           _Z7computefffiffff,(.L_x_20 - _Z7computefffiffff)
        .other          _Z7computefffiffff,@"STO_CUDA_ENTRY STV_DEFAULT"
_Z7computefffiffff:
.text._Z7computefffiffff:
[----:B------:R-:W0:Y:S08]  /*0000*/  LDC R1, c[0x0][0x37c] ;  /* 0x0000df00ff017b82 */ /* 0x000e300000000800 */
[----:B------:R-:W1:Y:S01]  /*0010*/  LDC R4, c[0x0][0x388] ;  /* 0x0000e200ff047b82 */ /* 0x000e620000000800 */
[----:B------:R-:W-:Y:S01]  /*0020*/  UMOV UR4, 0x56cc0492 ;  /* 0x56cc049200047882 */ /* 0x000fe20000000000 */
[----:B------:R-:W2:Y:S01]  /*0030*/  LDCU UR5, c[0x0][0x380] ;  /* 0x00007000ff0577ac */ /* 0x000ea20008000800 */
[----:B------:R-:W-:-:S02]  /*0040*/  IMAD.U32 R5, RZ, RZ, UR4 ;  /* 0x00000004ff057e24 */ /* 0x000fc4000f8e00ff */
[----:B0-----:R-:W-:Y:S01]  /*0050*/  VIADD R1, R1, 0xffffffd8 ;  /* 0xffffffd801017836 */ /* 0x001fe20000000000 */
[----:B------:R-:W0:Y:S02]  /*0060*/  LDCU UR6, c[0x0][0x2fc] ;  /* 0x00005f80ff0677ac */ /* 0x000e240008000800 */
[----:B------:R-:W3:Y:S08]  /*0070*/  LDC R7, c[0x0][0x384] ;  /* 0x0000e100ff077b82 */ /* 0x000ef00000000800 */
[----:B------:R-:W4:Y:S01]  /*0080*/  LDC R6, c[0x0][0x2f8] ;  /* 0x0000be00ff067b82 */ /* 0x000f220000000800 */
[----:B-1----:R-:W1:Y:S08]  /*0090*/  MUFU.RCP R0, R4 ;  /* 0x0000000400007308 */ /* 0x002e700000001000 */
[----:B------:R-:W5:Y:S01]  /*00a0*/  FCHK P0, -R5, R4 ;  /* 0x0000000405007302 */ /* 0x000f620000000100 */
[----:B---3--:R-:W-:Y:S01]  /*00b0*/  FADD R7, R7, -1.89060005240360475096e+35 ;  /* 0xfa11a58307077421 */ /* 0x008fe20000000000 */
[----:B-1----:R-:W-:-:S04]  /*00c0*/  FFMA R3, R0, -R4, 1 ;  /* 0x3f80000000037423 */ /* 0x002fc80000000804 */
[----:B------:R-:W-:-:S04]  /*00d0*/  FFMA R0, R0, R3, R0 ;  /* 0x0000000300007223 */ /* 0x000fc80000000000 */
[----:B------:R-:W-:-:S04]  /*00e0*/  FFMA R3, R0, -1.12160000704512000000e+14, RZ ;  /* 0xd6cc049200037823 */ /* 0x000fc800000000ff */
[----:B------:R-:W-:-:S04]  /*00f0*/  FFMA R2, R3, -R4, -1.12160000704512000000e+14 ;  /* 0xd6cc049203027423 */ /* 0x000fc80000000804 */
[----:B------:R-:W-:Y:S01]  /*0100*/  FFMA R2, R0, R2, R3 ;  /* 0x0000000200027223 */ /* 0x000fe20000000003 */
[----:B--2---:R-:W-:Y:S01]  /*0110*/  IMAD.U32 R0, RZ, RZ, UR5 ;  /* 0x00000005ff007e24 */ /* 0x004fe2000f8e00ff */
[----:B0---45:R-:W-:Y:S06]  /*0120*/  @!P0 BRA `(.L_x_0) ;  /* 0x0000000000148947 */ /* 0x031fec0003800000 */
[----:B------:R-:W0:Y:S01]  /*0130*/  LDCU UR4, c[0x0][0x388] ;  /* 0x00007100ff0477ac */ /* 0x000e220008000800 */
[----:B------:R-:W-:Y:S01]  /*0140*/  IMAD.MOV.U32 R2, RZ, RZ, -0x2933fb6e ;  /* 0xd6cc0492ff027424 */ /* 0x000fe200078e00ff */
[----:B------:R-:W-:Y:S01]  /*0150*/  MOV R4, 0x180 ;  /* 0x0000018000047802 */ /* 0x000fe20000000f00 */
[----:B0-----:R-:W-:-:S07]  /*0160*/  IMAD.U32 R3, RZ, RZ, UR4 ;  /* 0x00000004ff037e24 */ /* 0x001fce000f8e00ff */
[----:B------:R-:W-:Y:S05]  /*0170*/  CALL.REL.NOINC `($__internal_0_$__cuda_sm3x_div_rn_noftz_f32_slowpath) ;  /* 0x0000000800687944 */ /* 0x000fea0003c00000 */
.L_x_0:
[----:B------:R-:W-:Y:S01]  /*0180*/  FADD R7, R7, R2 ;  /* 0x0000000207077221 */ /* 0x000fe20000000000 */
[----:B------:R-:W-:Y:S03]  /*0190*/  BSSY.RECONVERGENT B0, `(.L_x_1) ;  /* 0x0000041000007945 */ /* 0x000fe60003800200 */
[C---:B------:R-:W-:Y:S01]  /*01a0*/  FMUL R2, R7.reuse, 0.63661974668502807617 ;  /* 0x3f22f98307027820 */ /* 0x040fe20000400000 */
[----:B------:R-:W-:-:S05]  /*01b0*/  FSETP.GE.AND P0, PT, |R7|, 105615, PT ;  /* 0x47ce47800700780b */ /* 0x000fca0003f06200 */
[----:B------:R-:W0:Y:S02]  /*01c0*/  F2I.NTZ R2, R2 ;  /* 0x0000000200027305 */ /* 0x000e240000203100 */
[----:B0-----:R-:W-:-:S05]  /*01d0*/  I2FP.F32.S32 R4, R2 ;  /* 0x0000000200047245 */ /* 0x001fca0000201400 */
[----:B------:R-:W-:-:S04]  /*01e0*/  FFMA R3, R4, -1.5707962512969970703, R7 ;  /* 0xbfc90fda04037823 */ /* 0x000fc80000000007 */
[----:B------:R-:W-:-:S04]  /*01f0*/  FFMA R3, R4, -7.5497894158615963534e-08, R3 ;  /* 0xb3a2216804037823 */ /* 0x000fc80000000003 */
[----:B------:R-:W-:Y:S01]  /*0200*/  FFMA R3, R4, -5.3903029534742383927e-15, R3 ;  /* 0xa7c234c504037823 */ /* 0x000fe20000000003 */
[----:B------:R-:W-:Y:S06]  /*0210*/  @!P0 BRA `(.L_x_2) ;  /* 0x0000000000e08947 */ /* 0x000fec0003800000 */
[----:B------:R-:W-:-:S13]  /*0220*/  FSETP.NEU.AND P0, PT, |R7|, +INF , PT ;  /* 0x7f8000000700780b */ /* 0x000fda0003f0d200 */
[----:B------:R-:W-:Y:S01]  /*0230*/  @!P0 FMUL R3, RZ, R7 ;  /* 0x00000007ff038220 */ /* 0x000fe20000400000 */
[----:B------:R-:W-:Y:S01]  /*0240*/  @!P0 MOV R2, RZ ;  /* 0x000000ff00028202 */ /* 0x000fe20000000f00 */
[----:B------:R-:W-:Y:S06]  /*0250*/  @!P0 BRA `(.L_x_2) ;  /* 0x0000000000d08947 */ /* 0x000fec0003800000 */
[----:B------:R-:W-:Y:S01]  /*0260*/  IMAD.SHL.U32 R3, R7, 0x100, RZ ;  /* 0x0000010007037824 */ /* 0x000fe200078e00ff */
[----:B------:R-:W0:Y:S01]  /*0270*/  LDCU.64 UR8, c[0x0][0x358] ;  /* 0x00006b00ff0877ac */ /* 0x000e220008000a00 */
[----:B------:R-:W-:Y:S02]  /*0280*/  IMAD.MOV.U32 R8, RZ, RZ, RZ ;  /* 0x000000ffff087224 */ /* 0x000fe400078e00ff */
[----:B------:R-:W-:Y:S01]  /*0290*/  IMAD.MOV.U32 R2, RZ, RZ, R1 ;  /* 0x000000ffff027224 */ /* 0x000fe200078e0001 */
[----:B------:R-:W-:Y:S01]  /*02a0*/  LOP3.LUT R9, R3, 0x80000000, RZ, 0xfc, !PT ;  /* 0x8000000003097812 */ /* 0x000fe200078efcff */
[----:B------:R-:W1:Y:S01]  /*02b0*/  LDCU.64 UR10, c[0x4][0x10] ;  /* 0x01000200ff0a77ac */ /* 0x000e620008000a00 */
[----:B------:R-:W-:Y:S01]  /*02c0*/  UMOV UR5, URZ ;  /* 0x000000ff00057c82 */ /* 0x000fe20008000000 */
[----:B------:R-:W-:-:S05]  /*02d0*/  UMOV UR4, URZ ;  /* 0x000000ff00047c82 */ /* 0x000fca0008000000 */
.L_x_3:
[----:B-1----:R-:W-:Y:S01]  /*02e0*/  IMAD.U32 R10, RZ, RZ, UR10 ;  /* 0x0000000aff0a7e24 */ /* 0x002fe2000f8e00ff */
[----:B------:R-:W-:-:S05]  /*02f0*/  MOV R11, UR11 ;  /* 0x0000000b000b7c02 */ /* 0x000fca0008000f00 */
[----:B0-----:R-:W2:Y:S01]  /*0300*/  LDG.E.CONSTANT R4, desc[UR8][R10.64] ;  /* 0x000000080a047981 */ /* 0x001ea2000c1e9900 */
[----:B------:R-:W-:Y:S02]  /*0310*/  UIADD3 UR10, UP0, UPT, UR10, 0x4, URZ ;  /* 0x000000040a0a7890 */ /* 0x000fe4000ff1e0ff */
[----:B------:R-:W-:Y:S02]  /*0320*/  UIADD3 UR4, UPT, UPT, UR4, 0x1, URZ ;  /* 0x0000000104047890 */ /* 0x000fe4000fffe0ff */
[----:B------:R-:W-:Y:S02]  /*0330*/  UIADD3.X UR11, UPT, UPT, URZ, UR11, URZ, UP0, !UPT ;  /* 0x0000000bff0b7290 */ /* 0x000fe400087fe4ff */
[----:B------:R-:W-:Y:S01]  /*0340*/  UISETP.NE.AND UP0, UPT, UR4, 0x6, UPT ;  /* 0x000000060400788c */ /* 0x000fe2000bf05270 */
[----:B--2---:R-:W-:-:S03]  /*0350*/  IMAD.WIDE.U32 R4, R4, R9, RZ ;  /* 0x0000000904047225 */ /* 0x004fc600078e00ff */
[----:B------:R-:W-:-:S04]  /*0360*/  IADD3 R3, P0, PT, R4, R8, RZ ;  /* 0x0000000804037210 */ /* 0x000fc80007f1e0ff */
[----:B------:R-:W-:Y:S01]  /*0370*/  IADD3.X R8, PT, PT, R5, UR5, RZ, P0, !PT ;  /* 0x0000000505087c10 */ /* 0x000fe200087fe4ff */
[----:B------:R0:W-:Y:S02]  /*0380*/  STL [R2], R3 ;  /* 0x0000000302007387 */ /* 0x0001e40000100800 */
[----:B0-----:R-:W-:Y:S01]  /*0390*/  VIADD R2, R2, 0x4 ;  /* 0x0000000402027836 */ /* 0x001fe20000000000 */
[----:B------:R-:W-:Y:S06]  /*03a0*/  BRA.U UP0, `(.L_x_3) ;  /* 0xfffffffd00cc7547 */ /* 0x000fec000b83ffff */
[----:B------:R-:W-:Y:S01]  /*03b0*/  SHF.R.U32.HI R5, RZ, 0x17, R7 ;  /* 0x00000017ff057819 */ /* 0x000fe20000011607 */
[----:B------:R0:W-:Y:S03]  /*03c0*/  STL [R1+0x18], R8 ;  /* 0x0000180801007387 */ /* 0x0001e60000100800 */
[C---:B------:R-:W-:Y:S02]  /*03d0*/  LOP3.LUT R2, R5.reuse, 0xe0, RZ, 0xc0, !PT ;  /* 0x000000e005027812 */ /* 0x040fe400078ec0ff */
[----:B------:R-:W-:-:S03]  /*03e0*/  LOP3.LUT P0, RZ, R5, 0x1f, RZ, 0xc0, !PT ;  /* 0x0000001f05ff7812 */ /* 0x000fc6000780c0ff */
[----:B------:R-:W-:-:S05]  /*03f0*/  VIADD R2, R2, 0xffffff80 ;  /* 0xffffff8002027836 */ /* 0x000fca0000000000 */
[----:B------:R-:W-:-:S05]  /*0400*/  SHF.R.U32.HI R2, RZ, 0x5, R2 ;  /* 0x00000005ff027819 */ /* 0x000fca0000011602 */
[----:B------:R-:W-:-:S05]  /*0410*/  IMAD R9, R2, -0x4, R1 ;  /* 0xfffffffc02097824 */ /* 0x000fca00078e0201 */
[----:B------:R-:W2:Y:S04]  /*0420*/  LDL R2, [R9+0x18] ;  /* 0x0000180009027983 */ /* 0x000ea80000100800 */
[----:B------:R-:W2:Y:S04]  /*0430*/  LDL R3, [R9+0x14] ;  /* 0x0000140009037983 */ /* 0x000ea80000100800 */
[----:B------:R-:W3:Y:S01]  /*0440*/  @P0 LDL R4, [R9+0x10] ;  /* 0x0000100009040983 */ /* 0x000ee20000100800 */
[----:B------:R-:W-:Y:S01]  /*0450*/  LOP3.LUT R5, R5, 0x1f, RZ, 0xc0, !PT ;  /* 0x0000001f05057812 */ /* 0x000fe200078ec0ff */
[----:B------:R-:W-:Y:S01]  /*0460*/  UMOV UR4, 0x54442d19 ;  /* 0x54442d1900047882 */ /* 0x000fe20000000000 */
[----:B------:R-:W-:-:S02]  /*0470*/  UMOV UR5, 0x3bf921fb ;  /* 0x3bf921fb00057882 */ /* 0x000fc40000000000 */
[-C--:B--2---:R-:W-:Y:S02]  /*0480*/  @P0 SHF.L.W.U32.HI R2, R3, R5.reuse, R2 ;  /* 0x0000000503020219 */ /* 0x084fe40000010e02 */
[----:B---3--:R-:W-:Y:S02]  /*0490*/  @P0 SHF.L.W.U32.HI R3, R4, R5, R3 ;  /* 0x0000000504030219 */ /* 0x008fe40000010e03 */
[----:B------:R-:W-:Y:S02]  /*04a0*/  ISETP.GE.AND P0, PT, R7, RZ, PT ;  /* 0x000000ff0700720c */ /* 0x000fe40003f06270 */
[C---:B------:R-:W-:Y:S01]  /*04b0*/  SHF.L.W.U32.HI R4, R3.reuse, 0x2, R2 ;  /* 0x0000000203047819 */ /* 0x040fe20000010e02 */
[----:B------:R-:W-:-:S03]  /*04c0*/  IMAD.SHL.U32 R3, R3, 0x4, RZ ;  /* 0x0000000403037824 */ /* 0x000fc600078e00ff */
[----:B------:R-:W-:Y:S02]  /*04d0*/  SHF.R.S32.HI R5, RZ, 0x1f, R4 ;  /* 0x0000001fff057819 */ /* 0x000fe40000011404 */
[----:B------:R-:W-:Y:S02]  /*04e0*/  LOP3.LUT R7, R4, R7, RZ, 0x3c, !PT ;  /* 0x0000000704077212 */ /* 0x000fe400078e3cff */
[C---:B------:R-:W-:Y:S02]  /*04f0*/  LOP3.LUT R10, R5.reuse, R3, RZ, 0x3c, !PT ;  /* 0x00000003050a7212 */ /* 0x040fe400078e3cff */
[----:B------:R-:W-:Y:S02]  /*0500*/  LOP3.LUT R11, R5, R4, RZ, 0x3c, !PT ;  /* 0x00000004050b7212 */ /* 0x000fe400078e3cff */
[----:B------:R-:W-:Y:S02]  /*0510*/  SHF.R.U32.HI R3, RZ, 0x1e, R2 ;  /* 0x0000001eff037819 */ /* 0x000fe40000011602 */
[----:B------:R-:W-:-:S02]  /*0520*/  ISETP.GE.AND P1, PT, R7, RZ, PT ;  /* 0x000000ff0700720c */ /* 0x000fc40003f26270 */
[----:B------:R-:W0:Y:S01]  /*0530*/  I2F.F64.S64 R10, R10 ;  /* 0x0000000a000a7312 */ /* 0x000e220000301c00 */
[----:B------:R-:W-:-:S05]  /*0540*/  LEA.HI R2, R4, R3, RZ, 0x1 ;  /* 0x0000000304027211 */ /* 0x000fca00078f08ff */
[----:B------:R-:W-:-:S05]  /*0550*/  IMAD.MOV R3, RZ, RZ, -R2 ;  /* 0x000000ffff037224 */ /* 0x000fca00078e0a02 */
[----:B------:R-:W-:Y:S01]  /*0560*/  @!P0 MOV R2, R3 ;  /* 0x0000000300028202 */ /* 0x000fe20000000f00 */
[----:B0-----:R-:W-:-:S10]  /*0570*/  DMUL R8, R10, UR4 ;  /* 0x000000040a087c28 */ /* 0x001fd40008000000 */
[----:B------:R-:W0:Y:S02]  /*0580*/  F2F.F32.F64 R8, R8 ;  /* 0x0000000800087310 */ /* 0x000e240000301000 */
[----:B0-----:R-:W-:-:S07]  /*0590*/  FSEL R3, -R8, R8, !P1 ;  /* 0x0000000808037208 */ /* 0x001fce0004800100 */
.L_x_2:
[----:B------:R-:W-:Y:S05]  /*05a0*/  BSYNC.RECONVERGENT B0 ;  /* 0x0000000000007941 */ /* 0x000fea0003800200 */
.L_x_1:
[----:B------:R-:W-:Y:S02]  /*05b0*/  IMAD.MOV.U32 R4, RZ, RZ, 0x37cbac00 ;  /* 0x37cbac00ff047424 */ /* 0x000fe400078e00ff */
[----:B------:R-:W-:Y:S01]  /*05c0*/  FMUL R5, R3, R3 ;  /* 0x0000000303057220 */ /* 0x000fe20000400000 */
[C---:B------:R-:W-:Y:S01]  /*05d0*/  LOP3.LUT R7, R2.reuse, 0x1, RZ, 0xc0, !PT ;  /* 0x0000000102077812 */ /* 0x040fe200078ec0ff */
[----:B------:R-:W-:Y:S01]  /*05e0*/  IMAD.MOV.U32 R8, RZ, RZ, 0x3c0885e4 ;  /* 0x3c0885e4ff087424 */ /* 0x000fe200078e00ff */
[----:B------:R-:W0:Y:S01]  /*05f0*/  LDCU UR4, c[0x0][0x380] ;  /* 0x00007000ff0477ac */ /* 0x000e220008000800 */
[----:B------:R-:W-:Y:S01]  /*0600*/  FFMA R4, R5, R4, -0.0013887860113754868507 ;  /* 0xbab607ed05047423 */ /* 0x000fe20000000004 */
[----:B------:R-:W-:Y:S01]  /*0610*/  ISETP.NE.U32.AND P0, PT, R7, 0x1, PT ;  /* 0x000000010700780c */ /* 0x000fe20003f05070 */
[----:B------:R-:W-:Y:S01]  /*0620*/  VIADD R2, R2, 0x1 ;  /* 0x0000000102027836 */ /* 0x000fe20000000000 */
[----:B------:R-:W-:Y:S01]  /*0630*/  BSSY.RECONVERGENT B0, `(.L_x_4) ;  /* 0x0000042000007945 */ /* 0x000fe20003800200 */
[----:B------:R-:W-:Y:S01]  /*0640*/  IMAD.MOV.U32 R7, RZ, RZ, 0x3e2aaaa8 ;  /* 0x3e2aaaa8ff077424 */ /* 0x000fe200078e00ff */
[----:B------:R-:W-:-:S02]  /*0650*/  FSEL R4, R4, -0.00019574658654164522886, P0 ;  /* 0xb94d415304047808 */ /* 0x000fc40000000000 */
[----:B------:R-:W-:Y:S02]  /*0660*/  FSEL R8, R8, 0.041666727513074874878, !P0 ;  /* 0x3d2aaabb08087808 */ /* 0x000fe40004000000 */
[----:B------:R-:W-:Y:S02]  /*0670*/  LOP3.LUT P1, RZ, R2, 0x2, RZ, 0xc0, !PT ;  /* 0x0000000202ff7812 */ /* 0x000fe4000782c0ff */
[----:B------:R-:W-:Y:S01]  /*0680*/  FSEL R2, R3, 1, !P0 ;  /* 0x3f80000003027808 */ /* 0x000fe20004000000 */
[----:B------:R-:W-:Y:S01]  /*0690*/  FFMA R4, R5, R4, R8 ;  /* 0x0000000405047223 */ /* 0x000fe20000000008 */
[----:B------:R-:W-:-:S05]  /*06a0*/  FSEL R8, -R7, -0.4999999701976776123, !P0 ;  /* 0xbeffffff07087808 */ /* 0x000fca0004000100 */
[C---:B------:R-:W-:Y:S01]  /*06b0*/  FFMA R4, R5.reuse, R4, R8 ;  /* 0x0000000405047223 */ /* 0x040fe20000000008 */
[----:B------:R-:W-:-:S04]  /*06c0*/  FFMA R5, R5, R2, RZ ;  /* 0x0000000205057223 */ /* 0x000fc800000000ff */
[----:B------:R-:W-:-:S04]  /*06d0*/  FFMA R2, R5, R4, R2 ;  /* 0x0000000405027223 */ /* 0x000fc80000000002 */
[----:B------:R-:W-:-:S05]  /*06e0*/  @P1 FADD R2, RZ, -R2 ;  /* 0x80000002ff021221 */ /* 0x000fca0000000000 */
[----:B0-----:R-:W-:-:S13]  /*06f0*/  FSETP.NEU.AND P0, PT, R2, UR4, PT ;  /* 0x0000000402007c0b */ /* 0x001fda000bf0d000 */
[----:B------:R-:W-:Y:S05]  /*0700*/  @P0 BRA `(.L_x_5) ;  /* 0x0000000000d00947 */ /* 0x000fea0003800000 */
[----:B------:R-:W0:Y:S01]  /*0710*/  LDC.64 R2, c[0x0][0x390] ;  /* 0x0000e400ff027b82 */ /* 0x000e220000000a00 */
[----:B------:R-:W-:Y:S01]  /*0720*/  IMAD.MOV.U32 R8, RZ, RZ, 0x3e055027 ;  /* 0x3e055027ff087424 */ /* 0x000fe200078e00ff */
[----:B------:R-:W-:Y:S01]  /*0730*/  UMOV UR4, 0x12b78e49 ;  /* 0x12b78e4900047882 */ /* 0x000fe20000000000 */
[----:B0-----:R-:W-:-:S05]  /*0740*/  FMUL R3, R3, -1.1156000294393407475e-35 ;  /* 0x856d430b03037820 */ /* 0x001fca0000400000 */
[----:B------:R-:W-:-:S13]  /*0750*/  FSETP.GEU.AND P0, PT, R3, 1.175494350822287508e-38, PT ;  /* 0x008000000300780b */ /* 0x000fda0003f0e000 */
[----:B------:R-:W-:-:S05]  /*0760*/  @!P0 FMUL R3, R3, 8388608 ;  /* 0x4b00000003038820 */ /* 0x000fca0000400000 */
[----:B------:R-:W-:-:S04]  /*0770*/  IADD3 R0, PT, PT, R3, -0x3f2aaaab, RZ ;  /* 0xc0d5555503007810 */ /* 0x000fc80007ffe0ff */
[----:B------:R-:W-:-:S04]  /*0780*/  LOP3.LUT R4, R0, 0xff800000, RZ, 0xc0, !PT ;  /* 0xff80000000047812 */ /* 0x000fc800078ec0ff */
[----:B------:R-:W-:Y:S01]  /*0790*/  I2FP.F32.S32 R5, R4 ;  /* 0x0000000400057245 */ /* 0x000fe20000201400 */
[----:B------:R-:W-:Y:S02]  /*07a0*/  IMAD.IADD R0, R3, 0x1, -R4 ;  /* 0x0000000103007824 */ /* 0x000fe400078e0a04 */
[----:B------:R-:W-:Y:S02]  /*07b0*/  IMAD.MOV.U32 R4, RZ, RZ, 0x7f800000 ;  /* 0x7f800000ff047424 */ /* 0x000fe400078e00ff */
[----:B------:R-:W-:-:S04]  /*07c0*/  FADD R7, R0, -1 ;  /* 0xbf80000000077421 */ /* 0x000fc80000000000 */
[----:B------:R-:W-:-:S04]  /*07d0*/  FFMA R0, R7, -R8, 0.14084610342979431152 ;  /* 0x3e1039f607007423 */ /* 0x000fc80000000808 */
[----:B------:R-:W-:-:S04]  /*07e0*/  FFMA R0, R7, R0, -0.12148627638816833496 ;  /* 0xbdf8cdcc07007423 */ /* 0x000fc80000000000 */
[----:B------:R-:W-:-:S04]  /*07f0*/  FFMA R0, R7, R0, 0.13980610668659210205 ;  /* 0x3e0f295507007423 */ /* 0x000fc80000000000 */
[----:B------:R-:W-:-:S04]  /*0800*/  FFMA R0, R7, R0, -0.16684235632419586182 ;  /* 0xbe2ad8b907007423 */ /* 0x000fc80000000000 */
[----:B------:R-:W-:-:S04]  /*0810*/  FFMA R0, R7, R0, 0.20012299716472625732 ;  /* 0x3e4ced0b07007423 */ /* 0x000fc80000000000 */
[----:B------:R-:W-:-:S04]  /*0820*/  FFMA R0, R7, R0, -0.24999669194221496582 ;  /* 0xbe7fff2207007423 */ /* 0x000fc80000000000 */
[----:B------:R-:W-:-:S04]  /*0830*/  FFMA R0, R7, R0, 0.33333182334899902344 ;  /* 0x3eaaaa7807007423 */ /* 0x000fc80000000000 */
[----:B------:R-:W-:Y:S01]  /*0840*/  FFMA R8, R7, R0, -0.5 ;  /* 0xbf00000007087423 */ /* 0x000fe20000000000 */
[----:B------:R-:W-:Y:S02]  /*0850*/  FSEL R0, RZ, -23, P0 ;  /* 0xc1b80000ff007808 */ /* 0x000fe40000000000 */
[----:B------:R-:W-:Y:S01]  /*0860*/  ISETP.GT.U32.AND P0, PT, R3, 0x7f7fffff, PT ;  /* 0x7f7fffff0300780c */ /* 0x000fe20003f04070 */
[----:B------:R-:W-:Y:S02]  /*0870*/  FMUL R8, R7, R8 ;  /* 0x0000000807087220 */ /* 0x000fe40000400000 */
[----:B------:R-:W-:Y:S01]  /*0880*/  FFMA R0, R5, 1.1920928955078125e-07, R0 ;  /* 0x3400000005007823 */ /* 0x000fe20000000000 */
[----:B------:R-:W-:Y:S02]  /*0890*/  IMAD.MOV.U32 R5, RZ, RZ, 0x3ede5bd9 ;  /* 0x3ede5bd9ff057424 */ /* 0x000fe400078e00ff */
[----:B------:R-:W-:-:S04]  /*08a0*/  FFMA R7, R7, R8, R7 ;  /* 0x0000000807077223 */ /* 0x000fc80000000007 */
[----:B------:R-:W-:-:S03]  /*08b0*/  FFMA R0, R0, 0.69314718246459960938, R7 ;  /* 0x3f31721800007823 */ /* 0x000fc60000000007 */
[C---:B------:R-:W-:Y:S01]  /*08c0*/  @P0 FFMA R0, R3.reuse, R4, +INF ;  /* 0x7f80000003000423 */ /* 0x040fe20000000004 */
[----:B------:R-:W-:Y:S02]  /*08d0*/  FSETP.NEU.AND P0, PT, R3, RZ, PT ;  /* 0x000000ff0300720b */ /* 0x000fe40003f0d000 */
[----:B------:R-:W-:Y:S01]  /*08e0*/  MOV R4, UR4 ;  /* 0x0000000400047c02 */ /* 0x000fe20008000f00 */
[----:B------:R-:W-:-:S05]  /*08f0*/  FFMA R0, R0, R5, -1.91460004546283198977e+35 ;  /* 0xfa137ed400007423 */ /* 0x000fca0000000005 */
[----:B------:R-:W-:-:S05]  /*0900*/  FSEL R3, R0, -INF , P0 ;  /* 0xff80000000037808 */ /* 0x000fca0000000000 */
[----:B------:R-:W-:-:S04]  /*0910*/  FADD R3, R3, R2 ;  /* 0x0000000203037221 */ /* 0x000fc80000000000 */
[----:B------:R-:W0:Y:S08]  /*0920*/  MUFU.RCP R0, R3 ;  /* 0x0000000300007308 */ /* 0x000e300000001000 */
[----:B------:R-:W1:Y:S01]  /*0930*/  FCHK P0, R4, R3 ;  /* 0x0000000304007302 */ /* 0x000e620000000000 */
[----:B0-----:R-:W-:-:S04]  /*0940*/  FFMA R5, -R3, R0, 1 ;  /* 0x3f80000003057423 */ /* 0x001fc80000000100 */
[----:B------:R-:W-:-:S04]  /*0950*/  FFMA R0, R0, R5, R0 ;  /* 0x0000000500007223 */ /* 0x000fc80000000000 */
[----:B------:R-:W-:-:S04]  /*0960*/  FFMA R2, R0, 1.1583999651547765364e-27, RZ ;  /* 0x12b78e4900027823 */ /* 0x000fc800000000ff */
[----:B------:R-:W-:-:S04]  /*0970*/  FFMA R5, -R3, R2, 1.1583999651547765364e-27 ;  /* 0x12b78e4903057423 */ /* 0x000fc80000000102 */
[----:B------:R-:W-:Y:S01]  /*0980*/  FFMA R0, R0, R5, R2 ;  /* 0x0000000500007223 */ /* 0x000fe20000000002 */
[----:B-1----:R-:W-:Y:S06]  /*0990*/  @!P0 BRA `(.L_x_6) ;  /* 0x0000000000108947 */ /* 0x002fec0003800000 */
[----:B------:R-:W-:Y:S01]  /*09a0*/  IMAD.MOV.U32 R2, RZ, RZ, 0x12b78e49 ;  /* 0x12b78e49ff027424 */ /* 0x000fe200078e00ff */
[----:B------:R-:W-:-:S07]  /*09b0*/  MOV R4, 0x9d0 ;  /* 0x000009d000047802 */ /* 0x000fce0000000f00 */
[----:B------:R-:W-:Y:S05]  /*09c0*/  CALL.REL.NOINC `($__internal_0_$__cuda_sm3x_div_rn_noftz_f32_slowpath) ;  /* 0x0000000000547944 */ /* 0x000fea0003c00000 */
[----:B------:R-:W-:-:S07]  /*09d0*/  IMAD.MOV.U32 R0, RZ, RZ, R2 ;  /* 0x000000ffff007224 */ /* 0x000fce00078e0002 */
.L_x_6:
[----:B------:R-:W0:Y:S01]  /*09e0*/  LDC.64 R4, c[0x0][0x398] ;  /* 0x0000e600ff047b82 */ /* 0x000e220000000a00 */
[----:B------:R-:W1:Y:S02]  /*09f0*/  LDCU UR4, c[0x0][0x38c] ;  /* 0x00007180ff0477ac */ /* 0x000e640008000800 */
[----:B-1----:R-:W-:Y:S01]  /*0a00*/  ISETP.LT.AND P0, PT, RZ, UR4, PT ;  /* 0x00000004ff007c0c */ /* 0x002fe2000bf01270 */
[----:B0-----:R-:W-:-:S04]  /*0a10*/  FADD R3, -R4, -1.0915018212756328662e-35 ;  /* 0x8568230304037421 */ /* 0x001fc80000000100 */
[----:B------:R-:W-:-:S04]  /*0a20*/  FADD R0, R3, R0 ;  /* 0x0000000003007221 */ /* 0x000fc80000000000 */
[----:B------:R-:W-:-:S04]  /*0a30*/  FADD R0, R0, 6.0805142963982462342e-41 ;  /* 0x0000a98000007421 */ /* 0x000fc80000000000 */
[----:B------:R-:W-:-:S07]  /*0a40*/  @P0 FMUL R0, R5, -1.4706627383088955159e-41 ;  /* 0x800028ff05000820 */ /* 0x000fce0000400000 */
.L_x_5:
[----:B------:R-:W-:Y:S05]  /*0a50*/  BSYNC.RECONVERGENT B0 ;  /* 0x0000000000007941 */ /* 0x000fea0003800200 */
.L_x_4:
[----:B------:R-:W0:Y:S01]  /*0a60*/  F2F.F64.F32 R2, R0 ;  /* 0x0000000000027310 */ /* 0x000e220000201800 */
[----:B------:R-:W-:Y:S01]  /*0a70*/  MOV R8, 0x0 ;  /* 0x0000000000087802 */ /* 0x000fe20000000f00 */
[----:B------:R-:W1:Y:S01]  /*0a80*/  LDCU.64 UR4, c[0x4][0x8] ;  /* 0x01000100ff0477ac */ /* 0x000e620008000a00 */
[----:B------:R-:W-:-:S04]  /*0a90*/  IADD3 R6, P0, P1, R1, 0x20, R6 ;  /* 0x0000002001067810 */ /* 0x000fc8000791e006 */
[----:B------:R-:W2:Y:S01]  /*0aa0*/  LDC.64 R8, c[0x4][R8] ;  /* 0x0100000008087b82 */ /* 0x000ea20000000a00 */
[----:B------:R-:W-:Y:S01]  /*0ab0*/  IADD3.X R7, PT, PT, RZ, UR6, RZ, P0, P1 ;  /* 0x00000006ff077c10 */ /* 0x000fe200087e24ff */
[----:B0-----:R0:W-:Y:S01]  /*0ac0*/  STL.64 [R1+0x20], R2 ;  /* 0x0000200201007387 */ /* 0x0011e20000100a00 */
[----:B-1----:R-:W-:Y:S02]  /*0ad0*/  IMAD.U32 R4, RZ, RZ, UR4 ;  /* 0x00000004ff047e24 */ /* 0x002fe4000f8e00ff */
[----:B------:R-:W-:-:S07]  /*0ae0*/  IMAD.U32 R5, RZ, RZ, UR5 ;  /* 0x00000005ff057e24 */ /* 0x000fce000f8e00ff */
[----:B------:R-:W-:-:S07]  /*0af0*/  LEPC R20, `(.L_x_7) ;  /* 0x000000001014794e */ /* 0x000fce0000000000 */
[----:B0-2---:R-:W-:Y:S05]  /*0b00*/  CALL.ABS.NOINC R8 ;  /* 0x0000000008007343 */ /* 0x005fea0003c00000 */
.L_x_7:
[----:B------:R-:W-:Y:S05]  /*0b10*/  EXIT ;  /* 0x000000000000794d */ /* 0x000fea0003800000 */
        .weak           $__internal_0_$__cuda_sm3x_div_rn_noftz_f32_slowpath
        .type           $__internal_0_$__cuda_sm3x_div_rn_noftz_f32_slowpath,@function
        .size           $__internal_0_$__cuda_sm3x_div_rn_noftz_f32_slowpath,(.L_x_20 - $__internal_0_$__cuda_sm3x_div_rn_noftz_f32_slowpath)
$__internal_0_$__cuda_sm3x_div_rn_noftz_f32_slowpath:
[----:B------:R-:W-:Y:S01]  /*0b20*/  SHF.R.U32.HI R8, RZ, 0x17, R3 ;  /* 0x00000017ff087819 */ /* 0x000fe20000011603 */
[----:B------:R-:W-:Y:S01]  /*0b30*/  BSSY.RECONVERGENT B1, `(.L_x_8) ;  /* 0x0000062000017945 */ /* 0x000fe20003800200 */
[----:B------:R-:W-:Y:S02]  /*0b40*/  SHF.R.U32.HI R5, RZ, 0x17, R2 ;  /* 0x00000017ff057819 */ /* 0x000fe40000011602 */
[----:B------:R-:W-:Y:S02]  /*0b50*/  LOP3.LUT R12, R8, 0xff, RZ, 0xc0, !PT ;  /* 0x000000ff080c7812 */ /* 0x000fe400078ec0ff */
[----:B------:R-:W-:Y:S02]  /*0b60*/  LOP3.LUT R10, R5, 0xff, RZ, 0xc0, !PT ;  /* 0x000000ff050a7812 */ /* 0x000fe400078ec0ff */
[----:B------:R-:W-:-:S03]  /*0b70*/  IADD3 R9, PT, PT, R12, -0x1, RZ ;  /* 0xffffffff0c097810 */ /* 0x000fc60007ffe0ff */
[----:B------:R-:W-:Y:S01]  /*0b80*/  VIADD R8, R10, 0xffffffff ;  /* 0xffffffff0a087836 */ /* 0x000fe20000000000 */
[----:B------:R-:W-:-:S04]  /*0b90*/  ISETP.GT.U32.AND P0, PT, R9, 0xfd, PT ;  /* 0x000000fd0900780c */ /* 0x000fc80003f04070 */
[----:B------:R-:W-:-:S13]  /*0ba0*/  ISETP.GT.U32.OR P0, PT, R8, 0xfd, P0 ;  /* 0x000000fd0800780c */ /* 0x000fda0000704470 */
[----:B------:R-:W-:Y:S01]  /*0bb0*/  @!P0 IMAD.MOV.U32 R5, RZ, RZ, RZ ;  /* 0x000000ffff058224 */ /* 0x000fe200078e00ff */
[----:B------:R-:W-:Y:S06]  /*0bc0*/  @!P0 BRA `(.L_x_9) ;  /* 0x00000000005c8947 */ /* 0x000fec0003800000 */
[----:B------:R-:W-:Y:S02]  /*0bd0*/  FSETP.GTU.FTZ.AND P0, PT, |R2|, +INF , PT ;  /* 0x7f8000000200780b */ /* 0x000fe40003f1c200 */
[----:B------:R-:W-:-:S04]  /*0be0*/  FSETP.GTU.FTZ.AND P1, PT, |R3|, +INF , PT ;  /* 0x7f8000000300780b */ /* 0x000fc80003f3c200 */
[----:B------:R-:W-:-:S13]  /*0bf0*/  PLOP3.LUT P0, PT, P0, P1, PT, 0xf8, 0x8f ;  /* 0x00000000008f781c */ /* 0x000fda0000703f70 */
[----:B------:R-:W-:Y:S05]  /*0c00*/  @P0 BRA `(.L_x_10) ;  /* 0x00000004004c0947 */ /* 0x000fea0003800000 */
[----:B------:R-:W-:-:S13]  /*0c10*/  LOP3.LUT P0, RZ, R3, 0x7fffffff, R2, 0xc8, !PT ;  /* 0x7fffffff03ff7812 */ /* 0x000fda000780c802 */
[----:B------:R-:W-:Y:S05]  /*0c20*/  @!P0 BRA `(.L_x_11) ;  /* 0x00000004003c8947 */ /* 0x000fea0003800000 */
[C---:B------:R-:W-:Y:S02]  /*0c30*/  FSETP.NEU.FTZ.AND P2, PT, |R2|.reuse, +INF , PT ;  /* 0x7f8000000200780b */ /* 0x040fe40003f5d200 */
[----:B------:R-:W-:Y:S02]  /*0c40*/  FSETP.NEU.FTZ.AND P1, PT, |R3|, +INF , PT ;  /* 0x7f8000000300780b */ /* 0x000fe40003f3d200 */
[----:B------:R-:W-:-:S11]  /*0c50*/  FSETP.NEU.FTZ.AND P0, PT, |R2|, +INF , PT ;  /* 0x7f8000000200780b */ /* 0x000fd60003f1d200 */
[----:B------:R-:W-:Y:S05]  /*0c60*/  @!P1 BRA !P2, `(.L_x_11) ;  /* 0x00000004002c9947 */ /* 0x000fea0005000000 */
[----:B------:R-:W-:-:S04]  /*0c70*/  LOP3.LUT P2, RZ, R2, 0x7fffffff, RZ, 0xc0, !PT ;  /* 0x7fffffff02ff7812 */ /* 0x000fc8000784c0ff */
[----:B------:R-:W-:-:S13]  /*0c80*/  PLOP3.LUT P1, PT, P1, P2, PT, 0x2f, 0xf2 ;  /* 0x0000000000f2781c */ /* 0x000fda0000f24577 */
[----:B------:R-:W-:Y:S05]  /*0c90*/  @P1 BRA `(.L_x_12) ;  /* 0x0000000400181947 */ /* 0x000fea0003800000 */
[----:B------:R-:W-:-:S04]  /*0ca0*/  LOP3.LUT P1, RZ, R3, 0x7fffffff, RZ, 0xc0, !PT ;  /* 0x7fffffff03ff7812 */ /* 0x000fc8000782c0ff */
[----:B------:R-:W-:-:S13]  /*0cb0*/  PLOP3.LUT P0, PT, P0, P1, PT, 0x2f, 0xf2 ;  /* 0x0000000000f2781c */ /* 0x000fda0000702577 */
[----:B------:R-:W-:Y:S05]  /*0cc0*/  @P0 BRA `(.L_x_13) ;  /* 0x0000000400000947 */ /* 0x000fea0003800000 */
[----:B------:R-:W-:Y:S02]  /*0cd0*/  ISETP.GE.AND P0, PT, R8, RZ, PT ;  /* 0x000000ff0800720c */ /* 0x000fe40003f06270 */
[----:B------:R-:W-:-:S11]  /*0ce0*/  ISETP.GE.AND P1, PT, R9, RZ, PT ;  /* 0x000000ff0900720c */ /* 0x000fd60003f26270 */
[----:B------:R-:W-:Y:S02]  /*0cf0*/  @P0 IMAD.MOV.U32 R5, RZ, RZ, RZ ;  /* 0x000000ffff050224 */ /* 0x000fe400078e00ff */
[----:B------:R-:W-:Y:S01]  /*0d00*/  @!P0 FFMA R2, R2, 1.84467440737095516160e+19, RZ ;  /* 0x5f80000002028823 */ /* 0x000fe200000000ff */
[----:B------:R-:W-:Y:S02]  /*0d10*/  @!P0 IMAD.MOV.U32 R5, RZ, RZ, -0x40 ;  /* 0xffffffc0ff058424 */ /* 0x000fe400078e00ff */
[----:B------:R-:W-:-:S03]  /*0d20*/  @!P1 FFMA R3, R3, 1.84467440737095516160e+19, RZ ;  /* 0x5f80000003039823 */ /* 0x000fc600000000ff */
[----:B------:R-:W-:-:S07]  /*0d30*/  @!P1 IADD3 R5, PT, PT, R5, 0x40, RZ ;  /* 0x0000004005059810 */ /* 0x000fce0007ffe0ff */
.L_x_9:
[----:B------:R-:W-:Y:S01]  /*0d40*/  LEA R8, R12, 0xc0800000, 0x17 ;  /* 0xc08000000c087811 */ /* 0x000fe200078eb8ff */
[----:B------:R-:W-:Y:S04]  /*0d50*/  BSSY.RECONVERGENT B2, `(.L_x_14) ;  /* 0x0000036000027945 */ /* 0x000fe80003800200 */
[----:B------:R-:W-:Y:S02]  /*0d60*/  IMAD.IADD R8, R3, 0x1, -R8 ;  /* 0x0000000103087824 */ /* 0x000fe400078e0a08 */
[----:B------:R-:W-:Y:S02]  /*0d70*/  VIADD R3, R10, 0xffffff81 ;  /* 0xffffff810a037836 */ /* 0x000fe40000000000 */
[----:B------:R0:W1:Y:S01]  /*0d80*/  MUFU.RCP R9, R8 ;  /* 0x0000000800097308 */ /* 0x0000620000001000 */
[----:B------:R-:W-:Y:S01]  /*0d90*/  FADD.FTZ R11, -R8, -RZ ;  /* 0x800000ff080b7221 */ /* 0x000fe20000010100 */
[C---:B------:R-:W-:Y:S01]  /*0da0*/  IMAD R2, R3.reuse, -0x800000, R2 ;  /* 0xff80000003027824 */ /* 0x040fe200078e0202 */
[----:B0-----:R-:W-:-:S05]  /*0db0*/  IADD3 R8, PT, PT, R3, 0x7f, -R12 ;  /* 0x0000007f03087810 */ /* 0x001fca0007ffe80c */
[----:B------:R-:W-:Y:S02]  /*0dc0*/  IMAD.IADD R8, R8, 0x1, R5 ;  /* 0x0000000108087824 */ /* 0x000fe400078e0205 */
[----:B-1----:R-:W-:-:S04]  /*0dd0*/  FFMA R10, R9, R11, 1 ;  /* 0x3f800000090a7423 */ /* 0x002fc8000000000b */
[----:B------:R-:W-:-:S04]  /*0de0*/  FFMA R14, R9, R10, R9 ;  /* 0x0000000a090e7223 */ /* 0x000fc80000000009 */
[----:B------:R-:W-:-:S04]  /*0df0*/  FFMA R9, R2, R14, RZ ;  /* 0x0000000e02097223 */ /* 0x000fc800000000ff */
[----:B------:R-:W-:-:S04]  /*0e00*/  FFMA R10, R11, R9, R2 ;  /* 0x000000090b0a7223 */ /* 0x000fc80000000002 */
[----:B------:R-:W-:-:S04]  /*0e10*/  FFMA R9, R14, R10, R9 ;  /* 0x0000000a0e097223 */ /* 0x000fc80000000009 */
[----:B------:R-:W-:-:S04]  /*0e20*/  FFMA R10, R11, R9, R2 ;  /* 0x000000090b0a7223 */ /* 0x000fc80000000002 */
[----:B------:R-:W-:-:S05]  /*0e30*/  FFMA R2, R14, R10, R9 ;  /* 0x0000000a0e027223 */ /* 0x000fca0000000009 */
[----:B------:R-:W-:-:S04]  /*0e40*/  SHF.R.U32.HI R3, RZ, 0x17, R2 ;  /* 0x00000017ff037819 */ /* 0x000fc80000011602 */
[----:B------:R-:W-:-:S04]  /*0e50*/  LOP3.LUT R3, R3, 0xff, RZ, 0xc0, !PT ;  /* 0x000000ff03037812 */ /* 0x000fc800078ec0ff */
[----:B------:R-:W-:-:S05]  /*0e60*/  IADD3 R11, PT, PT, R3, R8, RZ ;  /* 0x00000008030b7210 */ /* 0x000fca0007ffe0ff */
[----:B------:R-:W-:-:S05]  /*0e70*/  VIADD R3, R11, 0xffffffff ;  /* 0xffffffff0b037836 */ /* 0x000fca0000000000 */
[----:B------:R-:W-:-:S13]  /*0e80*/  ISETP.GE.U32.AND P0, PT, R3, 0xfe, PT ;  /* 0x000000fe0300780c */ /* 0x000fda0003f06070 */
[----:B------:R-:W-:Y:S05]  /*0e90*/  @!P0 BRA `(.L_x_15) ;  /* 0x0000000000808947 */ /* 0x000fea0003800000 */
[----:B------:R-:W-:-:S13]  /*0ea0*/  ISETP.GT.AND P0, PT, R11, 0xfe, PT ;  /* 0x000000fe0b00780c */ /* 0x000fda0003f04270 */
[----:B------:R-:W-:Y:S05]  /*0eb0*/  @P0 BRA `(.L_x_16) ;  /* 0x00000000006c0947 */ /* 0x000fea0003800000 */
[----:B------:R-:W-:-:S13]  /*0ec0*/  ISETP.GE.AND P0, PT, R11, 0x1, PT ;  /* 0x000000010b00780c */ /* 0x000fda0003f06270 */
[----:B------:R-:W-:Y:S05]  /*0ed0*/  @P0 BRA `(.L_x_17) ;  /* 0x0000000000740947 */ /* 0x000fea0003800000 */
[----:B------:R-:W-:Y:S02]  /*0ee0*/  ISETP.GE.AND P0, PT, R11, -0x18, PT ;  /* 0xffffffe80b00780c */ /* 0x000fe40003f06270 */
[----:B------:R-:W-:-:S11]  /*0ef0*/  LOP3.LUT R2, R2, 0x80000000, RZ, 0xc0, !PT ;  /* 0x8000000002027812 */ /* 0x000fd600078ec0ff */
[----:B------:R-:W-:Y:S05]  /*0f00*/  @!P0 BRA `(.L_x_17) ;  /* 0x0000000000688947 */ /* 0x000fea0003800000 */
[CCC-:B------:R-:W-:Y:S01]  /*0f10*/  FFMA.RZ R3, R14.reuse, R10.reuse, R9.reuse ;  /* 0x0000000a0e037223 */ /* 0x1c0fe2000000c009 */
[CCC-:B------:R-:W-:Y:S01]  /*0f20*/  FFMA.RM R8, R14.reuse, R10.reuse, R9.reuse ;  /* 0x0000000a0e087223 */ /* 0x1c0fe20000004009 */
[C---:B------:R-:W-:Y:S02]  /*0f30*/  ISETP.NE.AND P2, PT, R11.reuse, RZ, PT ;  /* 0x000000ff0b00720c */ /* 0x040fe40003f45270 */
[----:B------:R-:W-:Y:S02]  /*0f40*/  ISETP.NE.AND P1, PT, R11, RZ, PT ;  /* 0x000000ff0b00720c */ /* 0x000fe40003f25270 */
[----:B------:R-:W-:Y:S01]  /*0f50*/  LOP3.LUT R5, R3, 0x7fffff, RZ, 0xc0, !PT ;  /* 0x007fffff03057812 */ /* 0x000fe200078ec0ff */
[----:B------:R-:W-:Y:S01]  /*0f60*/  FFMA.RP R3, R14, R10, R9 ;  /* 0x0000000a0e037223 */ /* 0x000fe20000008009 */
[----:B------:R-:W-:Y:S02]  /*0f70*/  VIADD R10, R11, 0x20 ;  /* 0x000000200b0a7836 */ /* 0x000fe40000000000 */
[----:B------:R-:W-:Y:S01]  /*0f80*/  LOP3.LUT R5, R5, 0x800000, RZ, 0xfc, !PT ;  /* 0x0080000005057812 */ /* 0x000fe200078efcff */
[----:B------:R-:W-:Y:S01]  /*0f90*/  IMAD.MOV R9, RZ, RZ, -R11 ;  /* 0x000000ffff097224 */ /* 0x000fe200078e0a0b */
[----:B------:R-:W-:-:S02]  /*0fa0*/  FSETP.NEU.FTZ.AND P0, PT, R3, R8, PT ;  /* 0x000000080300720b */ /* 0x000fc40003f1d000 */
[----:B------:R-:W-:Y:S02]  /*0fb0*/  SHF.L.U32 R10, R5, R10, RZ ;  /* 0x0000000a050a7219 */ /* 0x000fe400000006ff */
[----:B------:R-:W-:Y:S02]  /*0fc0*/  SEL R8, R9, RZ, P2 ;  /* 0x000000ff09087207 */ /* 0x000fe40001000000 */
[----:B------:R-:W-:Y:S02]  /*0fd0*/  ISETP.NE.AND P1, PT, R10, RZ, P1 ;  /* 0x000000ff0a00720c */ /* 0x000fe40000f25270 */
[----:B------:R-:W-:Y:S02]  /*0fe0*/  SHF.R.U32.HI R8, RZ, R8, R5 ;  /* 0x00000008ff087219 */ /* 0x000fe40000011605 */
[----:B------:R-:W-:Y:S02]  /*0ff0*/  PLOP3.LUT P0, PT, P0, P1, PT, 0xf8, 0x8f ;  /* 0x00000000008f781c */ /* 0x000fe40000703f70 */
[----:B------:R-:W-:-:S02]  /*1000*/  SHF.R.U32.HI R10, RZ, 0x1, R8 ;  /* 0x00000001ff0a7819 */ /* 0x000fc40000011608 */
[----:B------:R-:W-:-:S04]  /*1010*/  SEL R3, RZ, 0x1, !P0 ;  /* 0x00000001ff037807 */ /* 0x000fc80004000000 */
[----:B------:R-:W-:-:S04]  /*1020*/  LOP3.LUT R3, R3, 0x1, R10, 0xf8, !PT ;  /* 0x0000000103037812 */ /* 0x000fc800078ef80a */
[----:B------:R-:W-:-:S04]  /*1030*/  LOP3.LUT R3, R3, R8, RZ, 0xc0, !PT ;  /* 0x0000000803037212 */ /* 0x000fc800078ec0ff */
[----:B------:R-:W-:-:S04]  /*1040*/  IADD3 R3, PT, PT, R10, R3, RZ ;  /* 0x000000030a037210 */ /* 0x000fc80007ffe0ff */
[----:B------:R-:W-:Y:S01]  /*1050*/  LOP3.LUT R2, R3, R2, RZ, 0xfc, !PT ;  /* 0x0000000203027212 */ /* 0x000fe200078efcff */
[----:B------:R-:W-:Y:S06]  /*1060*/  BRA `(.L_x_17) ;  /* 0x0000000000107947 */ /* 0x000fec0003800000 */
.L_x_16:
[----:B------:R-:W-:-:S04]  /*1070*/  LOP3.LUT R2, R2, 0x80000000, RZ, 0xc0, !PT ;  /* 0x8000000002027812 */ /* 0x000fc800078ec0ff */
[----:B------:R-:W-:Y:S01]  /*1080*/  LOP3.LUT R2, R2, 0x7f800000, RZ, 0xfc, !PT ;  /* 0x7f80000002027812 */ /* 0x000fe200078efcff */
[----:B------:R-:W-:Y:S06]  /*1090*/  BRA `(.L_x_17) ;  /* 0x0000000000047947 */ /* 0x000fec0003800000 */
.L_x_15:
[----:B------:R-:W-:-:S07]  /*10a0*/  IMAD R2, R8, 0x800000, R2 ;  /* 0x0080000008027824 */ /* 0x000fce00078e0202 */
.L_x_17:
[----:B------:R-:W-:Y:S05]  /*10b0*/  BSYNC.RECONVERGENT B2 ;  /* 0x0000000000027941 */ /* 0x000fea0003800200 */
.L_x_14:
[----:B------:R-:W-:Y:S05]  /*10c0*/  BRA `(.L_x_18) ;  /* 0x0000000000207947 */ /* 0x000fea0003800000 */
.L_x_13:
[----:B------:R-:W-:-:S04]  /*10d0*/  LOP3.LUT R2, R3, 0x80000000, R2, 0x48, !PT ;  /* 0x8000000003027812 */ /* 0x000fc800078e4802 */
[----:B------:R-:W-:Y:S01]  /*10e0*/  LOP3.LUT R2, R2, 0x7f800000, RZ, 0xfc, !PT ;  /* 0x7f80000002027812 */ /* 0x000fe200078efcff */
[----:B------:R-:W-:Y:S06]  /*10f0*/  BRA `(.L_x_18) ;  /* 0x0000000000147947 */ /* 0x000fec0003800000 */
.L_x_12:
[----:B------:R-:W-:Y:S01]  /*1100*/  LOP3.LUT R2, R3, 0x80000000, R2, 0x48, !PT ;  /* 0x8000000003027812 */ /* 0x000fe200078e4802 */
[----:B------:R-:W-:Y:S06]  /*1110*/  BRA `(.L_x_18) ;  /* 0x00000000000c7947 */ /* 0x000fec0003800000 */
.L_x_11:
[----:B------:R-:W0:Y:S01]  /*1120*/  MUFU.RSQ R2, -QNAN ;  /* 0xffc0000000027908 */ /* 0x000e220000001400 */
[----:B------:R-:W-:Y:S05]  /*1130*/  BRA `(.L_x_18) ;  /* 0x0000000000047947 */ /* 0x000fea0003800000 */
.L_x_10:
[----:B------:R-:W-:-:S07]  /*1140*/  FADD.FTZ R2, R2, R3 ;  /* 0x0000000302027221 */ /* 0x000fce0000010000 */
.L_x_18:
[----:B------:R-:W-:Y:S05]  /*1150*/  BSYNC.RECONVERGENT B1 ;  /* 0x0000000000017941 */ /* 0x000fea0003800200 */
.L_x_8:
[----:B------:R-:W-:-:S04]  /*1160*/  IMAD.MOV.U32 R5, RZ, RZ, 0x0 ;  /* 0x00000000ff057424 */ /* 0x000fc800078e00ff */
[----:B0-----:R-:W-:Y:S05]  /*1170*/  RET.REL.NODEC R4 `(_Z7computefffiffff) ;  /* 0xffffffec04a07950 */ /* 0x001fea0003c3ffff */
.L_x_19:
[----:B------:R-:W-:-:S00]  /*1180*/  BRA `(.L_x_19) ;  /* 0xfffffffc00fc7947 */ /* 0x000fc0000383ffff */
[----:B------:R-:W-:-:S00]  /*1190*/  NOP ;  /* 0x0000000000007918 */ /* 0x000fc00000000000 */
        /* <DEDUP_REMOVED lines=14> */
.L_x_20:


//--------------------- .nv.global.init           --------------------------
	.section	.nv.global.init,"aw",@progbits
	.align	4
.nv.global.init:
	.type		__cudart_i2opi_f,@object
	.size		__cudart_i2opi_f,($str - __cudart_i2opi_f)
__cudart_i2opi_f:
        /*0000*/ 	.byte	0x41, 0x90, 0x43, 0x3c, 0x99, 0x95, 0x62, 0xdb, 0xc0, 0xdd, 0x34, 0xf5, 0xd1, 0x57, 0x27, 0xfc
        /*0010*/ 	.byte	0x29, 0x15, 0x44, 0x4e, 0x6e, 0x83, 0xf9, 0xa2
	.type		$str,@object
	.size		$str,(.L_0 - $str)
$str:
        /*0018*/ 	.byte	0x25, 0x2e, 0x31, 0x37, 0x67, 0x0a, 0x00
.L_0:


//--------------------- .nv.shared.reserved.0     --------------------------
	.section	.nv.shared.reserved.0,"aw",@nobits
	.weak		__nv_reservedSMEM_offset_0_alias
	.size		__nv_reservedSMEM_offset_0_alias, 0, 64
	.other		__nv_reservedSMEM_offset_0_alias,@"STO_CUDA_RESERVED_SHARED STV_DEFAULT"
__nv_reservedSMEM_offset_0_alias:
	.zero		0
	.zero		64


//--------------------- .nv.constant0._Z7computefffiffff --------------------------
	.section	.nv.constant0._Z7computefffiffff,"a",@progbits
	.sectionflags	@""
	.align	4
.nv.constant0._Z7computefffiffff:
	.zero		928


//--------------------- SYMBOLS --------------------------

	.type		.nv.reservedSmem.offset0,@object
	.size		.nv.reservedSmem.offset0,0x4
	.type		vprintf,@function
